//
// Generated by NVIDIA NVVM Compiler
//
// Compiler Build ID: CL-36424714
// Cuda compilation tools, release 13.0, V13.0.88
// Based on NVVM 20.0.0
//

.version 9.0
.target sm_100
.address_size 64

	// .globl	_Z9multiplesjPjj
.extern .func  (.param .b32 func_retval0) vprintf
(
	.param .b64 vprintf_param_0,
	.param .b64 vprintf_param_1
)
;
.global .align 1 .b8 $str[45] = {116, 104, 114, 101, 97, 100, 32, 105, 100, 32, 37, 100, 44, 32, 110, 117, 109, 32, 99, 112, 117, 115, 32, 37, 100, 44, 32, 115, 116, 97, 114, 116, 32, 37, 100, 44, 32, 101, 110, 100, 32, 37, 100, 10};

.visible .entry _Z9multiplesjPjj(
	.param .u32 _Z9multiplesjPjj_param_0,
	.param .u64 .ptr .align 1 _Z9multiplesjPjj_param_1,
	.param .u32 _Z9multiplesjPjj_param_2
)
{
	.local .align 16 .b8 	__local_depot0[16];
	.reg .b64 	%SP;
	.reg .b64 	%SPL;
	.reg .pred 	%p<13>;
	.reg .b32 	%r<69>;
	.reg .b64 	%rd<38>;

	mov.u64 	%SPL, __local_depot0;
	cvta.local.u64 	%SP, %SPL;
	ld.param.u32 	%r27, [_Z9multiplesjPjj_param_0];
	ld.param.u64 	%rd3, [_Z9multiplesjPjj_param_1];
	ld.param.u32 	%r28, [_Z9multiplesjPjj_param_2];
	cvta.to.global.u64 	%rd1, %rd3;
	mov.u32 	%r29, %ntid.x;
	mov.u32 	%r30, %nctaid.x;
	mul.lo.s32 	%r1, %r29, %r30;
	mov.u32 	%r31, %ctaid.x;
	mov.u32 	%r32, %tid.x;
	mad.lo.s32 	%r63, %r31, %r29, %r32;
	div.u32 	%r3, %r28, %r1;
	mul.lo.s32 	%r62, %r3, %r63;
	setp.ge.u32 	%p1, %r62, %r28;
	@%p1 bra 	$L__BB0_16;
	mul.lo.s32 	%r5, %r27, %r27;
	add.u64 	%rd4, %SP, 0;
	add.u64 	%rd2, %SPL, 0;
	mov.u64 	%rd5, $str;
$L__BB0_2:
	max.u32 	%r8, %r62, %r5;
	div.u32 	%r66, %r8, %r27;
	mad.lo.s32 	%r33, %r3, %r63, %r3;
	add.s32 	%r34, %r33, -1;
	min.u32 	%r10, %r34, %r28;
	setp.ge.u32 	%p2, %r8, %r10;
	@%p2 bra 	$L__BB0_16;
	div.u32 	%r11, %r10, %r27;
	st.local.v4.u32 	[%rd2], {%r63, %r1, %r8, %r10};
	cvta.global.u64 	%rd6, %rd5;
	{ // callseq 0, 0
	.param .b64 param0;
	st.param.b64 	[param0], %rd6;
	.param .b64 param1;
	st.param.b64 	[param1], %rd4;
	.param .b32 retval0;
	call.uni (retval0), 
	vprintf, 
	(
	param0, 
	param1
	);
	ld.param.b32 	%r35, [retval0];
	} // callseq 0
	setp.gt.u32 	%p3, %r66, %r11;
	@%p3 bra 	$L__BB0_15;
	add.s32 	%r37, %r11, 1;
	add.s32 	%r38, %r66, 1;
	max.u32 	%r39, %r37, %r38;
	sub.s32 	%r12, %r39, %r66;
	and.b32  	%r13, %r12, 7;
	sub.s32 	%r40, %r66, %r39;
	setp.gt.u32 	%p4, %r40, -8;
	@%p4 bra 	$L__BB0_7;
	and.b32  	%r41, %r12, -8;
	neg.s32 	%r64, %r41;
$L__BB0_6:
	.pragma "nounroll";
	mul.lo.s32 	%r42, %r66, %r27;
	mul.wide.u32 	%rd8, %r42, 4;
	add.s64 	%rd9, %rd1, %rd8;
	mov.b32 	%r43, 1;
	st.global.u32 	[%rd9], %r43;
	add.s32 	%r44, %r42, %r27;
	mul.wide.u32 	%rd10, %r44, 4;
	add.s64 	%rd11, %rd1, %rd10;
	st.global.u32 	[%rd11], %r43;
	add.s32 	%r45, %r44, %r27;
	mul.wide.u32 	%rd12, %r45, 4;
	add.s64 	%rd13, %rd1, %rd12;
	st.global.u32 	[%rd13], %r43;
	add.s32 	%r46, %r45, %r27;
	mul.wide.u32 	%rd14, %r46, 4;
	add.s64 	%rd15, %rd1, %rd14;
	st.global.u32 	[%rd15], %r43;
	add.s32 	%r47, %r46, %r27;
	mul.wide.u32 	%rd16, %r47, 4;
	add.s64 	%rd17, %rd1, %rd16;
	st.global.u32 	[%rd17], %r43;
	add.s32 	%r48, %r47, %r27;
	mul.wide.u32 	%rd18, %r48, 4;
	add.s64 	%rd19, %rd1, %rd18;
	st.global.u32 	[%rd19], %r43;
	add.s32 	%r49, %r48, %r27;
	mul.wide.u32 	%rd20, %r49, 4;
	add.s64 	%rd21, %rd1, %rd20;
	st.global.u32 	[%rd21], %r43;
	add.s32 	%r50, %r49, %r27;
	mul.wide.u32 	%rd22, %r50, 4;
	add.s64 	%rd23, %rd1, %rd22;
	st.global.u32 	[%rd23], %r43;
	add.s32 	%r66, %r66, 8;
	add.s32 	%r64, %r64, 8;
	setp.ne.s32 	%p5, %r64, 0;
	@%p5 bra 	$L__BB0_6;
$L__BB0_7:
	setp.eq.s32 	%p6, %r13, 0;
	@%p6 bra 	$L__BB0_15;
	and.b32  	%r20, %r12, 3;
	setp.lt.u32 	%p7, %r13, 4;
	@%p7 bra 	$L__BB0_10;
	mul.lo.s32 	%r51, %r66, %r27;
	mul.wide.u32 	%rd24, %r51, 4;
	add.s64 	%rd25, %rd1, %rd24;
	mov.b32 	%r52, 1;
	st.global.u32 	[%rd25], %r52;
	add.s32 	%r53, %r51, %r27;
	mul.wide.u32 	%rd26, %r53, 4;
	add.s64 	%rd27, %rd1, %rd26;
	st.global.u32 	[%rd27], %r52;
	add.s32 	%r54, %r53, %r27;
	mul.wide.u32 	%rd28, %r54, 4;
	add.s64 	%rd29, %rd1, %rd28;
	st.global.u32 	[%rd29], %r52;
	add.s32 	%r55, %r54, %r27;
	mul.wide.u32 	%rd30, %r55, 4;
	add.s64 	%rd31, %rd1, %rd30;
	st.global.u32 	[%rd31], %r52;
	add.s32 	%r66, %r66, 4;
$L__BB0_10:
	setp.eq.s32 	%p8, %r20, 0;
	@%p8 bra 	$L__BB0_15;
	setp.eq.s32 	%p9, %r20, 1;
	@%p9 bra 	$L__BB0_13;
	mul.lo.s32 	%r56, %r66, %r27;
	mul.wide.u32 	%rd32, %r56, 4;
	add.s64 	%rd33, %rd1, %rd32;
	mov.b32 	%r57, 1;
	st.global.u32 	[%rd33], %r57;
	add.s32 	%r58, %r56, %r27;
	mul.wide.u32 	%rd34, %r58, 4;
	add.s64 	%rd35, %rd1, %rd34;
	st.global.u32 	[%rd35], %r57;
	add.s32 	%r66, %r66, 2;
$L__BB0_13:
	and.b32  	%r59, %r12, 1;
	setp.eq.b32 	%p10, %r59, 1;
	not.pred 	%p11, %p10;
	@%p11 bra 	$L__BB0_15;
	mul.lo.s32 	%r60, %r66, %r27;
	mul.wide.u32 	%rd36, %r60, 4;
	add.s64 	%rd37, %rd1, %rd36;
	mov.b32 	%r61, 1;
	st.global.u32 	[%rd37], %r61;
$L__BB0_15:
	add.s32 	%r63, %r63, %r1;
	mul.lo.s32 	%r62, %r3, %r63;
	setp.lt.u32 	%p12, %r62, %r28;
	@%p12 bra 	$L__BB0_2;
$L__BB0_16:
	ret;

}


// ===== COMPILED SASS (sm_100) =====

	.target	sm_100

	.elftype	@"ET_EXEC"


//--------------------- .note.nv.tkinfo           --------------------------
	.section	.note.nv.tkinfo,"",@"SHT_NOTE"
	.sectionflags	@"SHF_NOTE_NV_TKINFO"
	.tkinfo
        /*0018*/ 	.word	0x00000002
        /*0030*/ 	.string	""
        /*0030*/ 	.string	"ptxas"
        /*0030*/ 	.string	"Cuda compilation tools, release 13.0, V13.0.88"
        /*0030*/ 	.string	"Build cuda_13.0.r13.0/compiler.36424714_0"
        /*0030*/ 	.string	"-arch sm_100 -m 64 "



//--------------------- .note.nv.cuinfo           --------------------------
	.section	.note.nv.cuinfo,"",@"SHT_NOTE"
	.sectionflags	@"SHF_NOTE_NV_CUINFO"
        /*0018*/ 	.short	0x0002
        /*001a*/ 	.short	0x0064
        /*001c*/ 	.short	0x0082
	.zero		2


//--------------------- .nv.info                  --------------------------
	.section	.nv.info,"",@"SHT_CUDA_INFO"
	.align	4


	//----- nvinfo : EIATTR_REGCOUNT
	.align		4
        /*0000*/ 	.byte	0x04, 0x2f
        /*0002*/ 	.short	(.L_2 - .L_1)
	.align		4
.L_1:
        /*0004*/ 	.word	index@(_Z9multiplesjPjj)
        /*0008*/ 	.word	0x00000020


	//----- nvinfo : EIATTR_FRAME_SIZE
	.align		4
.L_2:
        /*000c*/ 	.byte	0x04, 0x11
        /*000e*/ 	.short	(.L_4 - .L_3)
	.align		4
.L_3:
        /*0010*/ 	.word	index@(_Z9multiplesjPjj)
        /*0014*/ 	.word	0x00000010


	//----- nvinfo : EIATTR_MIN_STACK_SIZE
	.align		4
.L_4:
        /*0018*/ 	.byte	0x04, 0x12
        /*001a*/ 	.short	(.L_6 - .L_5)
	.align		4
.L_5:
        /*001c*/ 	.word	index@(_Z9multiplesjPjj)
        /*0020*/ 	.word	0x00000010
.L_6:


//--------------------- .nv.compat                --------------------------
	.section	.nv.compat,"",@"SHT_CUDA_COMPAT_INFO"
	.align	4
        /*0000*/ 	.byte	0x02, 0x09, 0x00, 0x00, 0x02, 0x02, 0x01, 0x00, 0x02, 0x05, 0x05, 0x00, 0x03, 0x07, 0x01, 0x01
        /*0010*/ 	.byte	0x02, 0x03, 0x00, 0x00, 0x02, 0x06, 0x01, 0x00, 0x04, 0x0b, 0x08, 0x00, 0x09, 0x00, 0x00, 0x00
        /*0020*/ 	.byte	0x00, 0x00, 0x00, 0x00


//--------------------- .nv.info._Z9multiplesjPjj --------------------------
	.section	.nv.info._Z9multiplesjPjj,"",@"SHT_CUDA_INFO"
	.sectionflags	@""
	.align	4


	//----- nvinfo : EIATTR_CUDA_API_VERSION
	.align		4
        /*0000*/ 	.byte	0x04, 0x37
        /*0002*/ 	.short	(.L_8 - .L_7)
.L_7:
        /*0004*/ 	.word	0x00000082


	//----- nvinfo : EIATTR_KPARAM_INFO
	.align		4
.L_8:
        /*0008*/ 	.byte	0x04, 0x17
        /*000a*/ 	.short	(.L_10 - .L_9)
.L_9:
        /*000c*/ 	.word	0x00000000
        /*0010*/ 	.short	0x0002
        /*0012*/ 	.short	0x0010
        /*0014*/ 	.byte	0x00, 0xf0, 0x11, 0x00


	//----- nvinfo : EIATTR_KPARAM_INFO
	.align		4
.L_10:
        /*0018*/ 	.byte	0x04, 0x17
        /*001a*/ 	.short	(.L_12 - .L_11)
.L_11:
        /*001c*/ 	.word	0x00000000
        /*0020*/ 	.short	0x0001
        /*0022*/ 	.short	0x0008
        /*0024*/ 	.byte	0x00, 0xf5, 0x21, 0x00


	//----- nvinfo : EIATTR_KPARAM_INFO
	.align		4
.L_12:
        /*0028*/ 	.byte	0x04, 0x17
        /*002a*/ 	.short	(.L_14 - .L_13)
.L_13:
        /*002c*/ 	.word	0x00000000
        /*0030*/ 	.short	0x0000
        /*0032*/ 	.short	0x0000
        /*0034*/ 	.byte	0x00, 0xf0, 0x11, 0x00


	//----- nvinfo : EIATTR_SPARSE_MMA_MASK
	.align		4
.L_14:
        /*0038*/ 	.byte	0x03, 0x50
        /*003a*/ 	.short	0x0000


	//----- nvinfo : EIATTR_MAXREG_COUNT
	.align		4
        /*003c*/ 	.byte	0x03, 0x1b
        /*003e*/ 	.short	0x00ff


	//----- nvinfo : EIATTR_EXTERNS
	.align		4
        /*0040*/ 	.byte	0x04, 0x0f
        /*0042*/ 	.short	(.L_16 - .L_15)


	//   ....[0]....
	.align		4
.L_15:
        /*0044*/ 	.word	index@(vprintf)


	//----- nvinfo : EIATTR_MERCURY_ISA_VERSION
	.align		4
.L_16:
        /*0048*/ 	.byte	0x03, 0x5f
        /*004a*/ 	.short	0x0101


	//----- nvinfo : EIATTR_VRC_CTA_INIT_COUNT
	.align		4
        /*004c*/ 	.byte	0x02, 0x4a
	.zero		1
	.zero		1


	//----- nvinfo : EIATTR_SYSCALL_OFFSETS
	.align		4
        /*0050*/ 	.byte	0x04, 0x46
        /*0052*/ 	.short	(.L_18 - .L_17)


	//   ....[0]....
.L_17:
        /*0054*/ 	.word	0x00000520


	//----- nvinfo : EIATTR_EXIT_INSTR_OFFSETS
	.align		4
.L_18:
        /*0058*/ 	.byte	0x04, 0x1c
        /*005a*/ 	.short	(.L_20 - .L_19)


	//   ....[0]....
.L_19:
        /*005c*/ 	.word	0x00000210


	//   ....[1]....
        /*0060*/ 	.word	0x00000340


	//   ....[2]....
        /*0064*/ 	.word	0x00000b50


	//----- nvinfo : EIATTR_CRS_STACK_SIZE
	.align		4
.L_20:
        /*0068*/ 	.byte	0x04, 0x1e
        /*006a*/ 	.short	(.L_22 - .L_21)
.L_21:
        /*006c*/ 	.word	0x00000000


	//----- nvinfo : EIATTR_CBANK_PARAM_SIZE
	.align		4
.L_22:
        /*0070*/ 	.byte	0x03, 0x19
        /*0072*/ 	.short	0x0014


	//----- nvinfo : EIATTR_PARAM_CBANK
	.align		4
        /*0074*/ 	.byte	0x04, 0x0a
        /*0076*/ 	.short	(.L_24 - .L_23)
	.align		4
.L_23:
        /*0078*/ 	.word	index@(.nv.constant0._Z9multiplesjPjj)
        /*007c*/ 	.short	0x0380
        /*007e*/ 	.short	0x0014


	//----- nvinfo : EIATTR_SW_WAR
	.align		4
.L_24:
        /*0080*/ 	.byte	0x04, 0x36
        /*0082*/ 	.short	(.L_26 - .L_25)
.L_25:
        /*0084*/ 	.word	0x00000008
.L_26:


//--------------------- .nv.callgraph             --------------------------
	.section	.nv.callgraph,"",@"SHT_CUDA_CALLGRAPH"
	.align	4
	.sectionentsize	8
	.align		4
        /*0000*/ 	.word	0x00000000
	.align		4
        /*0004*/ 	.word	0xffffffff
	.align		4
        /*0008*/ 	.word	index@(_Z9multiplesjPjj)
	.align		4
        /*000c*/ 	.word	index@(vprintf)
	.align		4
        /*0010*/ 	.word	0x00000000
	.align		4
        /*0014*/ 	.word	0xfffffffe
	.align		4
        /*0018*/ 	.word	0x00000000
	.align		4
        /*001c*/ 	.word	0xfffffffd
	.align		4
        /*0020*/ 	.word	0x00000000
	.align		4
        /*0024*/ 	.word	0xfffffffc


//--------------------- .nv.constant4             --------------------------
	.section	.nv.constant4,"a",@progbits
	.align	8
	.align		8
.nv.constant4:
        /*0000*/ 	.dword	vprintf
	.align		8
        /*0008*/ 	.dword	$str


//--------------------- .text._Z9multiplesjPjj    --------------------------
	.section	.text._Z9multiplesjPjj,"ax",@progbits
	.align	128
        .global         _Z9multiplesjPjj
        .type           _Z9multiplesjPjj,@function
        .size           _Z9multiplesjPjj,(.L_x_12 - _Z9multiplesjPjj)
        .other          _Z9multiplesjPjj,@"STO_CUDA_ENTRY STV_DEFAULT"
_Z9multiplesjPjj:
.text._Z9multiplesjPjj:
[----:B------:R-:W0:Y:S01]  /*0000*/  LDC R1, c[0x0][0x37c] ;  /* 0x0000df00ff017b82 */ /* 0x000e220000000800 */
[----:B------:R-:W1:Y:S01]  /*0010*/  LDCU UR5, c[0x0][0x2fc] ;  /* 0x00005f80ff0577ac */ /* 0x000e620008000800 */
[----:B------:R-:W2:Y:S01]  /*0020*/  S2R R16, SR_CTAID.X ;  /* 0x0000000000107919 */ /* 0x000ea20000002500 */
[----:B0-----:R-:W-:Y:S01]  /*0030*/  IADD3 R1, PT, PT, R1, -0x10, RZ ;  /* 0xfffffff001017810 */ /* 0x001fe20007ffe0ff */
[----:B------:R-:W0:Y:S04]  /*0040*/  LDCU UR6, c[0x0][0x360] ;  /* 0x00006c00ff0677ac */ /* 0x000e280008000800 */
[----:B------:R-:W0:Y:S01]  /*0050*/  LDC R17, c[0x0][0x370] ;  /* 0x0000dc00ff117b82 */ /* 0x000e220000000800 */
[----:B------:R-:W3:Y:S01]  /*0060*/  LDCU UR7, c[0x0][0x390] ;  /* 0x00007200ff0777ac */ /* 0x000ee20008000800 */
[----:B------:R-:W4:Y:S01]  /*0070*/  LDCU UR4, c[0x0][0x2f8] ;  /* 0x00005f00ff0477ac */ /* 0x000f220008000800 */
[----:B0-----:R-:W-:-:S04]  /*0080*/  IMAD R17, R17, UR6, RZ ;  /* 0x0000000611117c24 */ /* 0x001fc8000f8e02ff */
[----:B------:R-:W0:Y:S01]  /*0090*/  I2F.U32.RP R0, R17 ;  /* 0x0000001100007306 */ /* 0x000e220000209000 */
[----:B------:R-:W-:Y:S01]  /*00a0*/  IMAD.MOV R5, RZ, RZ, -R17 ;  /* 0x000000ffff057224 */ /* 0x000fe200078e0a11 */
[----:B------:R-:W-:-:S06]  /*00b0*/  ISETP.NE.U32.AND P2, PT, R17, RZ, PT ;  /* 0x000000ff1100720c */ /* 0x000fcc0003f45070 */
[----:B0-----:R-:W0:Y:S02]  /*00c0*/  MUFU.RCP R0, R0 ;  /* 0x0000000000007308 */ /* 0x001e240000001000 */
[----:B0-----:R-:W-:-:S06]  /*00d0*/  IADD3 R2, PT, PT, R0, 0xffffffe, RZ ;  /* 0x0ffffffe00027810 */ /* 0x001fcc0007ffe0ff */
[----:B------:R0:W5:Y:S02]  /*00e0*/  F2I.FTZ.U32.TRUNC.NTZ R3, R2 ;  /* 0x0000000200037305 */ /* 0x000164000021f000 */
[----:B0-----:R-:W-:Y:S02]  /*00f0*/  HFMA2 R2, -RZ, RZ, 0, 0 ;  /* 0x00000000ff027431 */ /* 0x001fe400000001ff */
[----:B-----5:R-:W-:-:S04]  /*0100*/  IMAD R5, R5, R3, RZ ;  /* 0x0000000305057224 */ /* 0x020fc800078e02ff */
[----:B------:R-:W-:-:S06]  /*0110*/  IMAD.HI.U32 R3, R3, R5, R2 ;  /* 0x0000000503037227 */ /* 0x000fcc00078e0002 */
[----:B---3--:R-:W-:Y:S02]  /*0120*/  IMAD.HI.U32 R25, R3, UR7, RZ ;  /* 0x0000000703197c27 */ /* 0x008fe4000f8e00ff */
[----:B------:R-:W2:Y:S02]  /*0130*/  S2R R3, SR_TID.X ;  /* 0x0000000000037919 */ /* 0x000ea40000002100 */
[----:B------:R-:W-:-:S04]  /*0140*/  IMAD.MOV R4, RZ, RZ, -R25 ;  /* 0x000000ffff047224 */ /* 0x000fc800078e0a19 */
[----:B------:R-:W-:-:S05]  /*0150*/  IMAD R0, R17, R4, UR7 ;  /* 0x0000000711007e24 */ /* 0x000fca000f8e0204 */
[----:B------:R-:W-:-:S13]  /*0160*/  ISETP.GE.U32.AND P0, PT, R0, R17, PT ;  /* 0x000000110000720c */ /* 0x000fda0003f06070 */
[----:B------:R-:W-:Y:S01]  /*0170*/  @P0 IADD3 R0, PT, PT, -R17, R0, RZ ;  /* 0x0000000011000210 */ /* 0x000fe20007ffe1ff */
[----:B------:R-:W-:-:S03]  /*0180*/  @P0 VIADD R25, R25, 0x1 ;  /* 0x0000000119190836 */ /* 0x000fc60000000000 */
[----:B------:R-:W-:Y:S01]  /*0190*/  ISETP.GE.U32.AND P1, PT, R0, R17, PT ;  /* 0x000000110000720c */ /* 0x000fe20003f26070 */
[----:B--2---:R-:W-:-:S12]  /*01a0*/  IMAD R16, R16, UR6, R3 ;  /* 0x0000000610107c24 */ /* 0x004fd8000f8e0203 */
[----:B------:R-:W-:Y:S02]  /*01b0*/  @P1 IADD3 R25, PT, PT, R25, 0x1, RZ ;  /* 0x0000000119191810 */ /* 0x000fe40007ffe0ff */
[----:B------:R-:W-:Y:S02]  /*01c0*/  @!P2 LOP3.LUT R25, RZ, R17, RZ, 0x33, !PT ;  /* 0x00000011ff19a212 */ /* 0x000fe400078e33ff */
[----:B----4-:R-:W-:-:S03]  /*01d0*/  IADD3 R2, P1, PT, R1, UR4, RZ ;  /* 0x0000000401027c10 */ /* 0x010fc6000ff3e0ff */
[----:B------:R-:W-:Y:S02]  /*01e0*/  IMAD R0, R16, R25, RZ ;  /* 0x0000001910007224 */ /* 0x000fe400078e02ff */
[----:B-1----:R-:W-:-:S03]  /*01f0*/  IMAD.X R22, RZ, RZ, UR5, P1 ;  /* 0x00000005ff167e24 */ /* 0x002fc600088e06ff */
[----:B------:R-:W-:-:S13]  /*0200*/  ISETP.GE.U32.AND P0, PT, R0, UR7, PT ;  /* 0x0000000700007c0c */ /* 0x000fda000bf06070 */
[----:B------:R-:W-:Y:S05]  /*0210*/  @P0 EXIT ;  /* 0x000000000000094d */ /* 0x000fea0003800000 */
[----:B------:R-:W0:Y:S01]  /*0220*/  LDCU UR38, c[0x0][0x380] ;  /* 0x00007000ff2677ac */ /* 0x000e220008000800 */
[----:B------:R-:W1:Y:S01]  /*0230*/  LDCU.64 UR36, c[0x0][0x358] ;  /* 0x00006b00ff2477ac */ /* 0x000e620008000a00 */
[----:B0-----:R-:W-:-:S12]  /*0240*/  UIMAD UR38, UR38, UR38, URZ ;  /* 0x00000026262672a4 */ /* 0x001fd8000f8e02ff */
.L_x_10:
[----:B01----:R-:W0:Y:S01]  /*0250*/  LDC R11, c[0x0][0x380] ;  /* 0x0000e000ff0b7b82 */ /* 0x003e220000000800 */
[----:B------:R-:W-:Y:S01]  /*0260*/  IMAD R19, R25, R16, R25 ;  /* 0x0000001019137224 */ /* 0x000fe200078e0219 */
[----:B------:R-:W-:-:S06]  /*0270*/  VIMNMX.U32 R18, PT, PT, R0, UR38, !PT ;  /* 0x0000002600127c48 */ /* 0x000fcc000ffe0000 */
[----:B--2---:R-:W2:Y:S01]  /*0280*/  LDC R6, c[0x0][0x390] ;  /* 0x0000e400ff067b82 */ /* 0x004ea20000000800 */
[----:B0-----:R-:W0:Y:S01]  /*0290*/  I2F.U32.RP R3, R11 ;  /* 0x0000000b00037306 */ /* 0x001e220000209000 */
[----:B--2---:R-:W-:-:S04]  /*02a0*/  VIADDMNMX.U32 R19, R19, 0xffffffff, R6, PT ;  /* 0xffffffff13137846 */ /* 0x004fc80003800006 */
[----:B------:R-:W-:-:S03]  /*02b0*/  ISETP.GE.U32.AND P0, PT, R18, R19, PT ;  /* 0x000000131200720c */ /* 0x000fc60003f06070 */
[----:B0-----:R-:W0:Y:S02]  /*02c0*/  MUFU.RCP R3, R3 ;  /* 0x0000000300037308 */ /* 0x001e240000001000 */
[----:B0-----:R-:W-:-:S06]  /*02d0*/  IADD3 R4, PT, PT, R3, 0xffffffe, RZ ;  /* 0x0ffffffe03047810 */ /* 0x001fcc0007ffe0ff */
[----:B------:R0:W2:Y:S02]  /*02e0*/  F2I.FTZ.U32.TRUNC.NTZ R5, R4 ;  /* 0x0000000400057305 */ /* 0x0000a4000021f000 */
[----:B0-----:R-:W-:Y:S02]  /*02f0*/  IMAD.MOV.U32 R4, RZ, RZ, RZ ;  /* 0x000000ffff047224 */ /* 0x001fe400078e00ff */
[----:B--2---:R-:W-:-:S05]  /*0300*/  IMAD.MOV R7, RZ, RZ, -R5 ;  /* 0x000000ffff077224 */ /* 0x004fca00078e0a05 */
[----:B------:R-:W-:-:S05]  /*0310*/  MOV R0, R7 ;  /* 0x0000000700007202 */ /* 0x000fca0000000f00 */
[----:B------:R-:W-:-:S04]  /*0320*/  IMAD R7, R0, R11, RZ ;  /* 0x0000000b00077224 */ /* 0x000fc800078e02ff */
[----:B------:R-:W-:Y:S01]  /*0330*/  IMAD.HI.U32 R3, R5, R7, R4 ;  /* 0x0000000705037227 */ /* 0x000fe200078e0004 */
[----:B-1----:R-:W-:Y:S06]  /*0340*/  @P0 EXIT ;  /* 0x000000000000094d */ /* 0x002fec0003800000 */
[C---:B------:R-:W-:Y:S01]  /*0350*/  IMAD.HI.U32 R23, R3.reuse, R18, RZ ;  /* 0x0000001203177227 */ /* 0x040fe200078e00ff */
[----:B------:R-:W-:Y:S01]  /*0360*/  MOV R8, 0x0 ;  /* 0x0000000000087802 */ /* 0x000fe20000000f00 */
[----:B------:R0:W-:Y:S01]  /*0370*/  STL.128 [R1], R16 ;  /* 0x0000001001007387 */ /* 0x0001e20000100c00 */
[----:B------:R-:W1:Y:S01]  /*0380*/  LDCU.64 UR4, c[0x4][0x8] ;  /* 0x01000100ff0477ac */ /* 0x000e620008000a00 */
[----:B------:R-:W-:Y:S01]  /*0390*/  IMAD.HI.U32 R3, R3, R19, RZ ;  /* 0x0000001303037227 */ /* 0x000fe200078e00ff */
[----:B------:R-:W-:Y:S02]  /*03a0*/  IADD3 R5, PT, PT, -R23, RZ, RZ ;  /* 0x000000ff17057210 */ /* 0x000fe40007ffe1ff */
[----:B------:R-:W2:Y:S01]  /*03b0*/  LDC.64 R8, c[0x4][R8] ;  /* 0x0100000008087b82 */ /* 0x000ea20000000a00 */
[----:B------:R-:W-:Y:S01]  /*03c0*/  IMAD.MOV R4, RZ, RZ, -R3 ;  /* 0x000000ffff047224 */ /* 0x000fe200078e0a03 */
[----:B------:R-:W-:Y:S01]  /*03d0*/  MOV R6, R2 ;  /* 0x0000000200067202 */ /* 0x000fe20000000f00 */
[----:B------:R-:W-:-:S02]  /*03e0*/  IMAD R0, R11, R5, R18 ;  /* 0x000000050b007224 */ /* 0x000fc400078e0212 */
[----:B------:R-:W-:Y:S02]  /*03f0*/  IMAD R4, R11, R4, R19 ;  /* 0x000000040b047224 */ /* 0x000fe400078e0213 */
[----:B------:R-:W-:Y:S01]  /*0400*/  IMAD.MOV.U32 R7, RZ, RZ, R22 ;  /* 0x000000ffff077224 */ /* 0x000fe200078e0016 */
[-C--:B------:R-:W-:Y:S02]  /*0410*/  ISETP.GE.U32.AND P2, PT, R0, R11.reuse, PT ;  /* 0x0000000b0000720c */ /* 0x080fe40003f46070 */
[----:B------:R-:W-:Y:S01]  /*0420*/  ISETP.GE.U32.AND P3, PT, R4, R11, PT ;  /* 0x0000000b0400720c */ /* 0x000fe20003f66070 */
[----:B-1----:R-:W-:-:S10]  /*0430*/  IMAD.U32 R5, RZ, RZ, UR5 ;  /* 0x00000005ff057e24 */ /* 0x002fd4000f8e00ff */
[-C--:B------:R-:W-:Y:S02]  /*0440*/  @P2 IADD3 R0, PT, PT, R0, -R11.reuse, RZ ;  /* 0x8000000b00002210 */ /* 0x080fe40007ffe0ff */
[----:B------:R-:W-:Y:S01]  /*0450*/  @P3 IMAD.IADD R4, R4, 0x1, -R11 ;  /* 0x0000000104043824 */ /* 0x000fe200078e0a0b */
[----:B------:R-:W-:Y:S01]  /*0460*/  @P2 IADD3 R23, PT, PT, R23, 0x1, RZ ;  /* 0x0000000117172810 */ /* 0x000fe20007ffe0ff */
[----:B------:R-:W-:Y:S01]  /*0470*/  @P3 VIADD R3, R3, 0x1 ;  /* 0x0000000103033836 */ /* 0x000fe20000000000 */
[-C--:B------:R-:W-:Y:S02]  /*0480*/  ISETP.GE.U32.AND P0, PT, R0, R11.reuse, PT ;  /* 0x0000000b0000720c */ /* 0x080fe40003f06070 */
[-C--:B------:R-:W-:Y:S02]  /*0490*/  ISETP.GE.U32.AND P1, PT, R4, R11.reuse, PT ;  /* 0x0000000b0400720c */ /* 0x080fe40003f26070 */
[----:B------:R-:W-:Y:S02]  /*04a0*/  ISETP.NE.U32.AND P2, PT, R11, RZ, PT ;  /* 0x000000ff0b00720c */ /* 0x000fe40003f45070 */
[----:B------:R-:W-:-:S02]  /*04b0*/  LOP3.LUT R0, RZ, R11, RZ, 0x33, !PT ;  /* 0x0000000bff007212 */ /* 0x000fc400078e33ff */
[----:B------:R-:W-:-:S05]  /*04c0*/  MOV R4, UR4 ;  /* 0x0000000400047c02 */ /* 0x000fca0008000f00 */
[----:B------:R-:W-:Y:S02]  /*04d0*/  @P0 IADD3 R23, PT, PT, R23, 0x1, RZ ;  /* 0x0000000117170810 */ /* 0x000fe40007ffe0ff */
[----:B------:R-:W-:Y:S02]  /*04e0*/  @P1 VIADD R3, R3, 0x1 ;  /* 0x0000000103031836 */ /* 0x000fe40000000000 */
[----:B------:R-:W-:-:S03]  /*04f0*/  SEL R23, R0, R23, !P2 ;  /* 0x0000001700177207 */ /* 0x000fc60005000000 */
[----:B0-----:R-:W-:-:S07]  /*0500*/  SEL R24, R0, R3, !P2 ;  /* 0x0000000300187207 */ /* 0x001fce0005000000 */
[----:B------:R-:W-:-:S07]  /*0510*/  LEPC R20, `(.L_x_0) ;  /* 0x000000001014794e */ /* 0x000fce0000000000 */
[----:B--2---:R-:W-:Y:S05]  /*0520*/  CALL.ABS.NOINC R8 ;  /* 0x0000000008007343 */ /* 0x004fea0003c00000 */
.L_x_0:
[----:B------:R-:W-:Y:S01]  /*0530*/  ISETP.GT.U32.AND P0, PT, R23, R24, PT ;  /* 0x000000181700720c */ /* 0x000fe20003f04070 */
[----:B------:R-:W-:-:S12]  /*0540*/  BSSY.RECONVERGENT B0, `(.L_x_1) ;  /* 0x000005b000007945 */ /* 0x000fd80003800200 */
[----:B------:R-:W-:Y:S05]  /*0550*/  @P0 BRA `(.L_x_2) ;  /* 0x0000000400640947 */ /* 0x000fea0003800000 */
[----:B------:R-:W-:Y:S01]  /*0560*/  IADD3 R3, PT, PT, R23, 0x1, RZ ;  /* 0x0000000117037810 */ /* 0x000fe20007ffe0ff */
[----:B------:R-:W-:Y:S03]  /*0570*/  BSSY.RECONVERGENT B1, `(.L_x_3) ;  /* 0x0000029000017945 */ /* 0x000fe60003800200 */
[----:B------:R-:W-:-:S05]  /*0580*/  VIADDMNMX.U32 R24, R24, 0x1, R3, !PT ;  /* 0x0000000118187846 */ /* 0x000fca0007800003 */
[----:B------:R-:W-:Y:S01]  /*0590*/  IMAD.IADD R0, R24, 0x1, -R23 ;  /* 0x0000000118007824 */ /* 0x000fe200078e0a17 */
[----:B------:R-:W-:-:S04]  /*05a0*/  IADD3 R24, PT, PT, R23, -R24, RZ ;  /* 0x8000001817187210 */ /* 0x000fc80007ffe0ff */
[----:B------:R-:W-:Y:S02]  /*05b0*/  ISETP.GT.U32.AND P0, PT, R24, -0x8, PT ;  /* 0xfffffff81800780c */ /* 0x000fe40003f04070 */
[----:B------:R-:W-:-:S04]  /*05c0*/  LOP3.LUT R18, R0, 0x7, RZ, 0xc0, !PT ;  /* 0x0000000700127812 */ /* 0x000fc800078ec0ff */
[----:B------:R-:W-:-:S07]  /*05d0*/  ISETP.NE.AND P1, PT, R18, RZ, PT ;  /* 0x000000ff1200720c */ /* 0x000fce0003f25270 */
[----:B------:R-:W-:Y:S06]  /*05e0*/  @P0 BRA `(.L_x_4) ;  /* 0x0000000000840947 */ /* 0x000fec0003800000 */
[----:B------:R-:W0:Y:S01]  /*05f0*/  LDC.64 R4, c[0x0][0x388] ;  /* 0x0000e200ff047b82 */ /* 0x000e220000000a00 */
[----:B------:R-:W-:-:S05]  /*0600*/  LOP3.LUT R3, R0, 0xfffffff8, RZ, 0xc0, !PT ;  /* 0xfffffff800037812 */ /* 0x000fca00078ec0ff */
[----:B------:R-:W-:-:S07]  /*0610*/  IMAD.MOV R3, RZ, RZ, -R3 ;  /* 0x000000ffff037224 */ /* 0x000fce00078e0a03 */
.L_x_5:
[----:B-1----:R-:W1:Y:S01]  /*0620*/  LDCU UR4, c[0x0][0x380] ;  /* 0x00007000ff0477ac */ /* 0x002e620008000800 */
[----:B------:R-:W-:Y:S01]  /*0630*/  HFMA2 R19, -RZ, RZ, 0, 5.9604644775390625e-08 ;  /* 0x00000001ff137431 */ /* 0x000fe200000001ff */
[----:B------:R-:W-:-:S04]  /*0640*/  IADD3 R3, PT, PT, R3, 0x8, RZ ;  /* 0x0000000803037810 */ /* 0x000fc80007ffe0ff */
[----:B------:R-:W-:Y:S01]  /*0650*/  ISETP.NE.AND P0, PT, R3, RZ, PT ;  /* 0x000000ff0300720c */ /* 0x000fe20003f05270 */
[C---:B-1----:R-:W-:Y:S02]  /*0660*/  IMAD R21, R23.reuse, UR4, RZ ;  /* 0x0000000417157c24 */ /* 0x042fe4000f8e02ff */
[----:B------:R-:W-:-:S03]  /*0670*/  VIADD R23, R23, 0x8 ;  /* 0x0000000817177836 */ /* 0x000fc60000000000 */
[C---:B------:R-:W-:Y:S01]  /*0680*/  IADD3 R27, PT, PT, R21.reuse, UR4, RZ ;  /* 0x00000004151b7c10 */ /* 0x040fe2000fffe0ff */
[----:B0-----:R-:W-:-:S04]  /*0690*/  IMAD.WIDE.U32 R20, R21, 0x4, R4 ;  /* 0x0000000415147825 */ /* 0x001fc800078e0004 */
[C---:B------:R-:W-:Y:S01]  /*06a0*/  VIADD R29, R27.reuse, UR4 ;  /* 0x000000041b1d7c36 */ /* 0x040fe20008000000 */
[----:B------:R1:W-:Y:S01]  /*06b0*/  STG.E desc[UR36][R20.64], R19 ;  /* 0x0000001314007986 */ /* 0x0003e2000c101924 */
[----:B------:R-:W-:-:S03]  /*06c0*/  IMAD.WIDE.U32 R26, R27, 0x4, R4 ;  /* 0x000000041b1a7825 */ /* 0x000fc600078e0004 */
[C---:B------:R-:W-:Y:S01]  /*06d0*/  IADD3 R7, PT, PT, R29.reuse, UR4, RZ ;  /* 0x000000041d077c10 */ /* 0x040fe2000fffe0ff */
[--C-:B------:R-:W-:Y:S01]  /*06e0*/  IMAD.WIDE.U32 R28, R29, 0x4, R4.reuse ;  /* 0x000000041d1c7825 */ /* 0x100fe200078e0004 */
[----:B------:R1:W-:Y:S03]  /*06f0*/  STG.E desc[UR36][R26.64], R19 ;  /* 0x000000131a007986 */ /* 0x0003e6000c101924 */
[C---:B------:R-:W-:Y:S01]  /*0700*/  VIADD R9, R7.reuse, UR4 ;  /* 0x0000000407097c36 */ /* 0x040fe20008000000 */
[----:B------:R1:W-:Y:S01]  /*0710*/  STG.E desc[UR36][R28.64], R19 ;  /* 0x000000131c007986 */ /* 0x0003e2000c101924 */
[----:B------:R-:W-:-:S04]  /*0720*/  IMAD.WIDE.U32 R6, R7, 0x4, R4 ;  /* 0x0000000407067825 */ /* 0x000fc800078e0004 */
        /* <DEDUP_REMOVED lines=9> */
[----:B------:R-:W-:Y:S01]  /*07c0*/  IMAD.WIDE.U32 R14, R15, 0x4, R4 ;  /* 0x000000040f0e7825 */ /* 0x000fe200078e0004 */
[----:B------:R1:W-:Y:S04]  /*07d0*/  STG.E desc[UR36][R12.64], R19 ;  /* 0x000000130c007986 */ /* 0x0003e8000c101924 */
[----:B------:R1:W-:Y:S01]  /*07e0*/  STG.E desc[UR36][R14.64], R19 ;  /* 0x000000130e007986 */ /* 0x0003e2000c101924 */
[----:B------:R-:W-:Y:S05]  /*07f0*/  @P0 BRA `(.L_x_5) ;  /* 0xfffffffc00880947 */ /* 0x000fea000383ffff */
.L_x_4:
[----:B------:R-:W-:Y:S05]  /*0800*/  BSYNC.RECONVERGENT B1 ;  /* 0x0000000000017941 */ /* 0x000fea0003800200 */
.L_x_3:
[----:B------:R-:W-:Y:S05]  /*0810*/  @!P1 BRA `(.L_x_2) ;  /* 0x0000000000b49947 */ /* 0x000fea0003800000 */
[----:B------:R-:W-:Y:S01]  /*0820*/  ISETP.GE.U32.AND P0, PT, R18, 0x4, PT ;  /* 0x000000041200780c */ /* 0x000fe20003f06070 */
[----:B------:R-:W-:Y:S01]  /*0830*/  BSSY.RECONVERGENT B1, `(.L_x_6) ;  /* 0x0000014000017945 */ /* 0x000fe20003800200 */
[----:B-1----:R-:W-:-:S04]  /*0840*/  LOP3.LUT R12, R0, 0x3, RZ, 0xc0, !PT ;  /* 0x00000003000c7812 */ /* 0x002fc800078ec0ff */
[----:B------:R-:W-:-:S07]  /*0850*/  ISETP.NE.AND P1, PT, R12, RZ, PT ;  /* 0x000000ff0c00720c */ /* 0x000fce0003f25270 */
[----:B------:R-:W-:Y:S06]  /*0860*/  @!P0 BRA `(.L_x_7) ;  /* 0x0000000000408947 */ /* 0x000fec0003800000 */
[----:B------:R-:W0:Y:S01]  /*0870*/  LDCU UR4, c[0x0][0x380] ;  /* 0x00007000ff0477ac */ /* 0x000e220008000800 */
[----:B------:R-:W1:Y:S01]  /*0880*/  LDC.64 R4, c[0x0][0x388] ;  /* 0x0000e200ff047b82 */ /* 0x000e620000000a00 */
[----:B------:R-:W-:Y:S02]  /*0890*/  IMAD.MOV.U32 R13, RZ, RZ, 0x1 ;  /* 0x00000001ff0d7424 */ /* 0x000fe400078e00ff */
[C---:B0-----:R-:W-:Y:S01]  /*08a0*/  IMAD R7, R23.reuse, UR4, RZ ;  /* 0x0000000417077c24 */ /* 0x041fe2000f8e02ff */
[----:B------:R-:W-:-:S04]  /*08b0*/  IADD3 R23, PT, PT, R23, 0x4, RZ ;  /* 0x0000000417177810 */ /* 0x000fc80007ffe0ff */
[C---:B------:R-:W-:Y:S01]  /*08c0*/  IADD3 R9, PT, PT, R7.reuse, UR4, RZ ;  /* 0x0000000407097c10 */ /* 0x040fe2000fffe0ff */
[----:B-1----:R-:W-:-:S04]  /*08d0*/  IMAD.WIDE.U32 R6, R7, 0x4, R4 ;  /* 0x0000000407067825 */ /* 0x002fc800078e0004 */
[C---:B------:R-:W-:Y:S01]  /*08e0*/  VIADD R11, R9.reuse, UR4 ;  /* 0x00000004090b7c36 */ /* 0x040fe20008000000 */
[----:B------:R0:W-:Y:S01]  /*08f0*/  STG.E desc[UR36][R6.64], R13 ;  /* 0x0000000d06007986 */ /* 0x0001e2000c101924 */
[----:B------:R-:W-:-:S03]  /*0900*/  IMAD.WIDE.U32 R8, R9, 0x4, R4 ;  /* 0x0000000409087825 */ /* 0x000fc600078e0004 */
[C---:B------:R-:W-:Y:S01]  /*0910*/  IADD3 R3, PT, PT, R11.reuse, UR4, RZ ;  /* 0x000000040b037c10 */ /* 0x040fe2000fffe0ff */
[--C-:B------:R-:W-:Y:S01]  /*0920*/  IMAD.WIDE.U32 R10, R11, 0x4, R4.reuse ;  /* 0x000000040b0a7825 */ /* 0x100fe200078e0004 */
[----:B------:R0:W-:Y:S03]  /*0930*/  STG.E desc[UR36][R8.64], R13 ;  /* 0x0000000d08007986 */ /* 0x0001e6000c101924 */
[----:B------:R-:W-:Y:S01]  /*0940*/  IMAD.WIDE.U32 R4, R3, 0x4, R4 ;  /* 0x0000000403047825 */ /* 0x000fe200078e0004 */
[----:B------:R0:W-:Y:S04]  /*0950*/  STG.E desc[UR36][R10.64], R13 ;  /* 0x0000000d0a007986 */ /* 0x0001e8000c101924 */
[----:B------:R0:W-:Y:S02]  /*0960*/  STG.E desc[UR36][R4.64], R13 ;  /* 0x0000000d04007986 */ /* 0x0001e4000c101924 */
.L_x_7:
[----:B------:R-:W-:Y:S05]  /*0970*/  BSYNC.RECONVERGENT B1 ;  /* 0x0000000000017941 */ /* 0x000fea0003800200 */
.L_x_6:
[----:B------:R-:W-:Y:S05]  /*0980*/  @!P1 BRA `(.L_x_2) ;  /* 0x0000000000589947 */ /* 0x000fea0003800000 */
[----:B------:R-:W-:Y:S01]  /*0990*/  LOP3.LUT R0, R0, 0x1, RZ, 0xc0, !PT ;  /* 0x0000000100007812 */ /* 0x000fe200078ec0ff */
[----:B------:R-:W-:Y:S01]  /*09a0*/  BSSY.RECONVERGENT B1, `(.L_x_8) ;  /* 0x0000010000017945 */ /* 0x000fe20003800200 */
[----:B------:R-:W-:Y:S02]  /*09b0*/  ISETP.NE.AND P0, PT, R12, 0x1, PT ;  /* 0x000000010c00780c */ /* 0x000fe40003f05270 */
[----:B------:R-:W-:-:S13]  /*09c0*/  ISETP.NE.U32.AND P1, PT, R0, 0x1, PT ;  /* 0x000000010000780c */ /* 0x000fda0003f25070 */
[----:B------:R-:W1:Y:S08]  /*09d0*/  @!P1 LDC R0, c[0x0][0x380] ;  /* 0x0000e000ff009b82 */ /* 0x000e700000000800 */
[----:B0-----:R-:W0:Y:S01]  /*09e0*/  @!P1 LDC.64 R4, c[0x0][0x388] ;  /* 0x0000e200ff049b82 */ /* 0x001e220000000a00 */
[----:B------:R-:W-:Y:S05]  /*09f0*/  @!P0 BRA `(.L_x_9) ;  /* 0x0000000000288947 */ /* 0x000fea0003800000 */
[----:B------:R-:W2:Y:S01]  /*0a00*/  LDCU UR4, c[0x0][0x380] ;  /* 0x00007000ff0477ac */ /* 0x000ea20008000800 */
[----:B------:R-:W3:Y:S01]  /*0a10*/  LDC.64 R6, c[0x0][0x388] ;  /* 0x0000e200ff067b82 */ /* 0x000ee20000000a00 */
[----:B------:R-:W-:Y:S01]  /*0a20*/  MOV R3, 0x1 ;  /* 0x0000000100037802 */ /* 0x000fe20000000f00 */
[C---:B--2---:R-:W-:Y:S02]  /*0a30*/  IMAD R9, R23.reuse, UR4, RZ ;  /* 0x0000000417097c24 */ /* 0x044fe4000f8e02ff */
[----:B------:R-:W-:Y:S02]  /*0a40*/  VIADD R23, R23, 0x2 ;  /* 0x0000000217177836 */ /* 0x000fe40000000000 */
[C---:B------:R-:W-:Y:S02]  /*0a50*/  VIADD R11, R9.reuse, UR4 ;  /* 0x00000004090b7c36 */ /* 0x040fe40008000000 */
[----:B---3--:R-:W-:-:S04]  /*0a60*/  IMAD.WIDE.U32 R8, R9, 0x4, R6 ;  /* 0x0000000409087825 */ /* 0x008fc800078e0006 */
[----:B------:R-:W-:Y:S01]  /*0a70*/  IMAD.WIDE.U32 R6, R11, 0x4, R6 ;  /* 0x000000040b067825 */ /* 0x000fe200078e0006 */
[----:B------:R2:W-:Y:S04]  /*0a80*/  STG.E desc[UR36][R8.64], R3 ;  /* 0x0000000308007986 */ /* 0x0005e8000c101924 */
[----:B------:R2:W-:Y:S02]  /*0a90*/  STG.E desc[UR36][R6.64], R3 ;  /* 0x0000000306007986 */ /* 0x0005e4000c101924 */
.L_x_9:
[----:B------:R-:W-:Y:S05]  /*0aa0*/  BSYNC.RECONVERGENT B1 ;  /* 0x0000000000017941 */ /* 0x000fea0003800200 */
.L_x_8:
[----:B-1----:R-:W-:Y:S01]  /*0ab0*/  @!P1 IMAD R23, R23, R0, RZ ;  /* 0x0000000017179224 */ /* 0x002fe200078e02ff */
[----:B--2---:R-:W-:-:S03]  /*0ac0*/  @!P1 MOV R3, 0x1 ;  /* 0x0000000100039802 */ /* 0x004fc60000000f00 */
[----:B0-----:R-:W-:-:S05]  /*0ad0*/  @!P1 IMAD.WIDE.U32 R4, R23, 0x4, R4 ;  /* 0x0000000417049825 */ /* 0x001fca00078e0004 */
[----:B------:R2:W-:Y:S02]  /*0ae0*/  @!P1 STG.E desc[UR36][R4.64], R3 ;  /* 0x0000000304009986 */ /* 0x0005e4000c101924 */
.L_x_2:
[----:B------:R-:W-:Y:S05]  /*0af0*/  BSYNC.RECONVERGENT B0 ;  /* 0x0000000000007941 */ /* 0x000fea0003800200 */
.L_x_1:
[----:B------:R-:W3:Y:S01]  /*0b00*/  LDCU UR4, c[0x0][0x390] ;  /* 0x00007200ff0477ac */ /* 0x000ee20008000800 */
[----:B------:R-:W-:-:S04]  /*0b10*/  IMAD.IADD R16, R17, 0x1, R16 ;  /* 0x0000000111107824 */ /* 0x000fc800078e0210 */
[----:B------:R-:W-:-:S05]  /*0b20*/  IMAD R0, R25, R16, RZ ;  /* 0x0000001019007224 */ /* 0x000fca00078e02ff */
[----:B---3--:R-:W-:-:S13]  /*0b30*/  ISETP.GE.U32.AND P0, PT, R0, UR4, PT ;  /* 0x0000000400007c0c */ /* 0x008fda000bf06070 */
[----:B------:R-:W-:Y:S05]  /*0b40*/  @!P0 BRA `(.L_x_10) ;  /* 0xfffffff400c08947 */ /* 0x000fea000383ffff */
[----:B------:R-:W-:Y:S05]  /*0b50*/  EXIT ;  /* 0x000000000000794d */ /* 0x000fea0003800000 */
.L_x_11:
[----:B------:R-:W-:-:S00]  /*0b60*/  BRA `(.L_x_11) ;  /* 0xfffffffc00fc7947 */ /* 0x000fc0000383ffff */
[----:B------:R-:W-:-:S00]  /*0b70*/  NOP ;  /* 0x0000000000007918 */ /* 0x000fc00000000000 */
        /* <DEDUP_REMOVED lines=8> */
.L_x_12:


//--------------------- .nv.global.init           --------------------------
	.section	.nv.global.init,"aw",@progbits
.nv.global.init:
	.type		$str,@object
	.size		$str,(.L_0 - $str)
$str:
        /*0000*/ 	.byte	0x74, 0x68, 0x72, 0x65, 0x61, 0x64, 0x20, 0x69, 0x64, 0x20, 0x25, 0x64, 0x2c, 0x20, 0x6e, 0x75
        /*0010*/ 	.byte	0x6d, 0x20, 0x63, 0x70, 0x75, 0x73, 0x20, 0x25, 0x64, 0x2c, 0x20, 0x73, 0x74, 0x61, 0x72, 0x74
        /*0020*/ 	.byte	0x20, 0x25, 0x64, 0x2c, 0x20, 0x65, 0x6e, 0x64, 0x20, 0x25, 0x64, 0x0a, 0x00
.L_0:


//--------------------- .nv.shared.reserved.0     --------------------------
	.section	.nv.shared.reserved.0,"aw",@nobits
	.weak		__nv_reservedSMEM_offset_0_alias
	.size		__nv_reservedSMEM_offset_0_alias, 0, 64
	.other		__nv_reservedSMEM_offset_0_alias,@"STO_CUDA_RESERVED_SHARED STV_DEFAULT"
__nv_reservedSMEM_offset_0_alias:
	.zero		0
	.zero		64


//--------------------- .nv.constant0._Z9multiplesjPjj --------------------------
	.section	.nv.constant0._Z9multiplesjPjj,"a",@progbits
	.sectionflags	@""
	.align	4
.nv.constant0._Z9multiplesjPjj:
	.zero		916


//--------------------- SYMBOLS --------------------------

	.type		.nv.reservedSmem.offset0,@object
	.size		.nv.reservedSmem.offset0,0x4
	.type		vprintf,@function
